//
// Generated by NVIDIA NVVM Compiler
//
// Compiler Build ID: CL-36424714
// Cuda compilation tools, release 13.0, V13.0.88
// Based on NVVM 20.0.0
//

.version 9.0
.target sm_100
.address_size 64

	// .globl	_Z26measure_memory_load_cyclesPVfPfPy

.visible .entry _Z26measure_memory_load_cyclesPVfPfPy(
	.param .u64 .ptr .align 1 _Z26measure_memory_load_cyclesPVfPfPy_param_0,
	.param .u64 .ptr .align 1 _Z26measure_memory_load_cyclesPVfPfPy_param_1,
	.param .u64 .ptr .align 1 _Z26measure_memory_load_cyclesPVfPfPy_param_2
)
{
	.reg .b32 	%r<2>;
	.reg .b32 	%f<3>;
	.reg .b64 	%rd<10>;

	ld.param.u64 	%rd3, [_Z26measure_memory_load_cyclesPVfPfPy_param_0];
	ld.param.u64 	%rd4, [_Z26measure_memory_load_cyclesPVfPfPy_param_1];
	ld.param.u64 	%rd5, [_Z26measure_memory_load_cyclesPVfPfPy_param_2];
	cvta.to.global.u64 	%rd6, %rd3;
	cvta.to.global.u64 	%rd7, %rd5;
	cvta.to.global.u64 	%rd8, %rd4;
	// begin inline asm
	mov.u64 	%rd1, %clock64;
	// end inline asm
	ld.global.f32 	%f1, [%rd8];
	cvt.rzi.s32.f32 	%r1, %f1;
	// begin inline asm
	mov.u64 	%rd2, %clock64;
	// end inline asm
	sub.s64 	%rd9, %rd2, %rd1;
	st.global.u64 	[%rd7], %rd9;
	cvt.rn.f32.s32 	%f2, %r1;
	st.volatile.global.f32 	[%rd6], %f2;
	ret;

}


// ===== COMPILED SASS (sm_100) =====

	.target	sm_100

	.elftype	@"ET_EXEC"


//--------------------- .note.nv.tkinfo           --------------------------
	.section	.note.nv.tkinfo,"",@"SHT_NOTE"
	.sectionflags	@"SHF_NOTE_NV_TKINFO"
	.tkinfo
        /*0018*/ 	.word	0x00000002
        /*0030*/ 	.string	""
        /*0030*/ 	.string	"ptxas"
        /*0030*/ 	.string	"Cuda compilation tools, release 13.0, V13.0.88"
        /*0030*/ 	.string	"Build cuda_13.0.r13.0/compiler.36424714_0"
        /*0030*/ 	.string	"-arch sm_100 -m 64 "



//--------------------- .note.nv.cuinfo           --------------------------
	.section	.note.nv.cuinfo,"",@"SHT_NOTE"
	.sectionflags	@"SHF_NOTE_NV_CUINFO"
        /*0018*/ 	.short	0x0002
        /*001a*/ 	.short	0x0064
        /*001c*/ 	.short	0x0082
	.zero		2


//--------------------- .nv.info                  --------------------------
	.section	.nv.info,"",@"SHT_CUDA_INFO"
	.align	4


	//----- nvinfo : EIATTR_REGCOUNT
	.align		4
        /*0000*/ 	.byte	0x04, 0x2f
        /*0002*/ 	.short	(.L_1 - .L_0)
	.align		4
.L_0:
        /*0004*/ 	.word	index@(_Z26measure_memory_load_cyclesPVfPfPy)
        /*0008*/ 	.word	0x0000000c


	//----- nvinfo : EIATTR_FRAME_SIZE
	.align		4
.L_1:
        /*000c*/ 	.byte	0x04, 0x11
        /*000e*/ 	.short	(.L_3 - .L_2)
	.align		4
.L_2:
        /*0010*/ 	.word	index@(_Z26measure_memory_load_cyclesPVfPfPy)
        /*0014*/ 	.word	0x00000000


	//----- nvinfo : EIATTR_MIN_STACK_SIZE
	.align		4
.L_3:
        /*0018*/ 	.byte	0x04, 0x12
        /*001a*/ 	.short	(.L_5 - .L_4)
	.align		4
.L_4:
        /*001c*/ 	.word	index@(_Z26measure_memory_load_cyclesPVfPfPy)
        /*0020*/ 	.word	0x00000000
.L_5:


//--------------------- .nv.compat                --------------------------
	.section	.nv.compat,"",@"SHT_CUDA_COMPAT_INFO"
	.align	4
        /*0000*/ 	.byte	0x02, 0x09, 0x00, 0x00, 0x02, 0x02, 0x01, 0x00, 0x02, 0x05, 0x05, 0x00, 0x03, 0x07, 0x01, 0x01
        /*0010*/ 	.byte	0x02, 0x03, 0x00, 0x00, 0x02, 0x06, 0x01, 0x00, 0x04, 0x0b, 0x08, 0x00, 0x09, 0x00, 0x00, 0x00
        /*0020*/ 	.byte	0x00, 0x00, 0x00, 0x00


//--------------------- .nv.info._Z26measure_memory_load_cyclesPVfPfPy --------------------------
	.section	.nv.info._Z26measure_memory_load_cyclesPVfPfPy,"",@"SHT_CUDA_INFO"
	.sectionflags	@""
	.align	4


	//----- nvinfo : EIATTR_CUDA_API_VERSION
	.align		4
        /*0000*/ 	.byte	0x04, 0x37
        /*0002*/ 	.short	(.L_7 - .L_6)
.L_6:
        /*0004*/ 	.word	0x00000082


	//----- nvinfo : EIATTR_KPARAM_INFO
	.align		4
.L_7:
        /*0008*/ 	.byte	0x04, 0x17
        /*000a*/ 	.short	(.L_9 - .L_8)
.L_8:
        /*000c*/ 	.word	0x00000000
        /*0010*/ 	.short	0x0002
        /*0012*/ 	.short	0x0010
        /*0014*/ 	.byte	0x00, 0xf5, 0x21, 0x00


	//----- nvinfo : EIATTR_KPARAM_INFO
	.align		4
.L_9:
        /*0018*/ 	.byte	0x04, 0x17
        /*001a*/ 	.short	(.L_11 - .L_10)
.L_10:
        /*001c*/ 	.word	0x00000000
        /*0020*/ 	.short	0x0001
        /*0022*/ 	.short	0x0008
        /*0024*/ 	.byte	0x00, 0xf5, 0x21, 0x00


	//----- nvinfo : EIATTR_KPARAM_INFO
	.align		4
.L_11:
        /*0028*/ 	.byte	0x04, 0x17
        /*002a*/ 	.short	(.L_13 - .L_12)
.L_12:
        /*002c*/ 	.word	0x00000000
        /*0030*/ 	.short	0x0000
        /*0032*/ 	.short	0x0000
        /*0034*/ 	.byte	0x00, 0xf5, 0x21, 0x00


	//----- nvinfo : EIATTR_SPARSE_MMA_MASK
	.align		4
.L_13:
        /*0038*/ 	.byte	0x03, 0x50
        /*003a*/ 	.short	0x0000


	//----- nvinfo : EIATTR_MAXREG_COUNT
	.align		4
        /*003c*/ 	.byte	0x03, 0x1b
        /*003e*/ 	.short	0x00ff


	//----- nvinfo : EIATTR_MERCURY_ISA_VERSION
	.align		4
        /*0040*/ 	.byte	0x03, 0x5f
        /*0042*/ 	.short	0x0101


	//----- nvinfo : EIATTR_VRC_CTA_INIT_COUNT
	.align		4
        /*0044*/ 	.byte	0x02, 0x4a
	.zero		1
	.zero		1


	//----- nvinfo : EIATTR_EXIT_INSTR_OFFSETS
	.align		4
        /*0048*/ 	.byte	0x04, 0x1c
        /*004a*/ 	.short	(.L_15 - .L_14)


	//   ....[0]....
.L_14:
        /*004c*/ 	.word	0x000000f0


	//----- nvinfo : EIATTR_CBANK_PARAM_SIZE
	.align		4
.L_15:
        /*0050*/ 	.byte	0x03, 0x19
        /*0052*/ 	.short	0x0018


	//----- nvinfo : EIATTR_PARAM_CBANK
	.align		4
        /*0054*/ 	.byte	0x04, 0x0a
        /*0056*/ 	.short	(.L_17 - .L_16)
	.align		4
.L_16:
        /*0058*/ 	.word	index@(.nv.constant0._Z26measure_memory_load_cyclesPVfPfPy)
        /*005c*/ 	.short	0x0380
        /*005e*/ 	.short	0x0018


	//----- nvinfo : EIATTR_SW_WAR
	.align		4
.L_17:
        /*0060*/ 	.byte	0x04, 0x36
        /*0062*/ 	.short	(.L_19 - .L_18)
.L_18:
        /*0064*/ 	.word	0x00000008
.L_19:


//--------------------- .nv.callgraph             --------------------------
	.section	.nv.callgraph,"",@"SHT_CUDA_CALLGRAPH"
	.align	4
	.sectionentsize	8
	.align		4
        /*0000*/ 	.word	0x00000000
	.align		4
        /*0004*/ 	.word	0xffffffff
	.align		4
        /*0008*/ 	.word	0x00000000
	.align		4
        /*000c*/ 	.word	0xfffffffe
	.align		4
        /*0010*/ 	.word	0x00000000
	.align		4
        /*0014*/ 	.word	0xfffffffd
	.align		4
        /*0018*/ 	.word	0x00000000
	.align		4
        /*001c*/ 	.word	0xfffffffc


//--------------------- .text._Z26measure_memory_load_cyclesPVfPfPy --------------------------
	.section	.text._Z26measure_memory_load_cyclesPVfPfPy,"ax",@progbits
	.align	128
        .global         _Z26measure_memory_load_cyclesPVfPfPy
        .type           _Z26measure_memory_load_cyclesPVfPfPy,@function
        .size           _Z26measure_memory_load_cyclesPVfPfPy,(.L_x_1 - _Z26measure_memory_load_cyclesPVfPfPy)
        .other          _Z26measure_memory_load_cyclesPVfPfPy,@"STO_CUDA_ENTRY STV_DEFAULT"
_Z26measure_memory_load_cyclesPVfPfPy:
.text._Z26measure_memory_load_cyclesPVfPfPy:
[----:B------:R-:W-:Y:S01]  /*0000*/  LDC R1, c[0x0][0x37c] ;  /* 0x0000df00ff017b82 */ /* 0x000fe20000000800 */
[----:B------:R-:W0:Y:S01]  /*0010*/  LDCU.64 UR4, c[0x0][0x358] ;  /* 0x00006b00ff0477ac */ /* 0x000e220008000a00 */
[----:B------:R-:W-:Y:S01]  /*0020*/  NOP ;  /* 0x0000000000007918 */ /* 0x000fe20000000000 */
[----:B------:R-:W-:-:S05]  /*0030*/  CS2R R6, SR_CLOCKLO ;  /* 0x0000000000067805 */ /* 0x000fca0000015000 */
[----:B------:R-:W0:Y:S02]  /*0040*/  LDC.64 R2, c[0x0][0x388] ;  /* 0x0000e200ff027b82 */ /* 0x000e240000000a00 */
[----:B0-----:R-:W2:Y:S02]  /*0050*/  LDG.E R2, desc[UR4][R2.64] ;  /* 0x0000000402027981 */ /* 0x001ea4000c1e1900 */
[----:B--2---:R0:W1:Y:S01]  /*0060*/  F2I.TRUNC.NTZ R0, R2 ;  /* 0x0000000200007305 */ /* 0x004062000020f100 */
[----:B------:R-:W-:-:S03]  /*0070*/  CS2R R8, SR_CLOCKLO ;  /* 0x0000000000087805 */ /* 0x000fc60000015000 */
[----:B0-----:R-:W0:Y:S03]  /*0080*/  LDC.64 R2, c[0x0][0x390] ;  /* 0x0000e400ff027b82 */ /* 0x001e260000000a00 */
[----:B------:R-:W-:-:S05]  /*0090*/  IADD3 R6, P0, PT, -R6, R8, RZ ;  /* 0x0000000806067210 */ /* 0x000fca0007f1e1ff */
[----:B------:R-:W-:Y:S01]  /*00a0*/  IMAD.X R7, R9, 0x1, ~R7, P0 ;  /* 0x0000000109077824 */ /* 0x000fe200000e0e07 */
[----:B-1----:R-:W-:Y:S01]  /*00b0*/  I2FP.F32.S32 R9, R0 ;  /* 0x0000000000097245 */ /* 0x002fe20000201400 */
[----:B------:R-:W1:Y:S03]  /*00c0*/  LDC.64 R4, c[0x0][0x380] ;  /* 0x0000e000ff047b82 */ /* 0x000e660000000a00 */
[----:B0-----:R-:W-:Y:S04]  /*00d0*/  STG.E.64 desc[UR4][R2.64], R6 ;  /* 0x0000000602007986 */ /* 0x001fe8000c101b04 */
[----:B-1----:R-:W-:Y:S01]  /*00e0*/  STG.E.STRONG.SYS desc[UR4][R4.64], R9 ;  /* 0x0000000904007986 */ /* 0x002fe2000c115904 */
[----:B------:R-:W-:Y:S05]  /*00f0*/  EXIT ;  /* 0x000000000000794d */ /* 0x000fea0003800000 */
.L_x_0:
[----:B------:R-:W-:-:S00]  /*0100*/  BRA `(.L_x_0) ;  /* 0xfffffffc00fc7947 */ /* 0x000fc0000383ffff */
[----:B------:R-:W-:-:S00]  /*0110*/  NOP ;  /* 0x0000000000007918 */ /* 0x000fc00000000000 */
        /* <DEDUP_REMOVED lines=14> */
.L_x_1:


//--------------------- .nv.shared.reserved.0     --------------------------
	.section	.nv.shared.reserved.0,"aw",@nobits
	.weak		__nv_reservedSMEM_offset_0_alias
	.size		__nv_reservedSMEM_offset_0_alias, 0, 64
	.other		__nv_reservedSMEM_offset_0_alias,@"STO_CUDA_RESERVED_SHARED STV_DEFAULT"
__nv_reservedSMEM_offset_0_alias:
	.zero		0
	.zero		64


//--------------------- .nv.constant0._Z26measure_memory_load_cyclesPVfPfPy --------------------------
	.section	.nv.constant0._Z26measure_memory_load_cyclesPVfPfPy,"a",@progbits
	.sectionflags	@""
	.align	4
.nv.constant0._Z26measure_memory_load_cyclesPVfPfPy:
	.zero		920


//--------------------- SYMBOLS --------------------------

	.type		.nv.reservedSmem.offset0,@object
	.size		.nv.reservedSmem.offset0,0x4
